//
// Generated by NVIDIA NVVM Compiler
//
// Compiler Build ID: CL-36424714
// Cuda compilation tools, release 13.0, V13.0.88
// Based on NVVM 20.0.0
//

.version 9.0
.target sm_100
.address_size 64

	// .globl	_Z6kernelv
.extern .func  (.param .b32 func_retval0) vprintf
(
	.param .b64 vprintf_param_0,
	.param .b64 vprintf_param_1
)
;
.global .align 1 .b8 $str[17] = {72, 101, 108, 108, 111, 32, 87, 111, 114, 108, 100, 32, 67, 117, 100, 97};

.visible .entry _Z6kernelv()
{
	.reg .b32 	%r<3>;
	.reg .b64 	%rd<3>;

	mov.u64 	%rd1, $str;
	cvta.global.u64 	%rd2, %rd1;
	{ // callseq 0, 0
	.param .b64 param0;
	st.param.b64 	[param0], %rd2;
	.param .b64 param1;
	st.param.b64 	[param1], 0;
	.param .b32 retval0;
	call.uni (retval0), 
	vprintf, 
	(
	param0, 
	param1
	);
	ld.param.b32 	%r1, [retval0];
	} // callseq 0
	ret;

}


// ===== COMPILED SASS (sm_100) =====

	.target	sm_100

	.elftype	@"ET_EXEC"


//--------------------- .note.nv.tkinfo           --------------------------
	.section	.note.nv.tkinfo,"",@"SHT_NOTE"
	.sectionflags	@"SHF_NOTE_NV_TKINFO"
	.tkinfo
        /*0018*/ 	.word	0x00000002
        /*0030*/ 	.string	""
        /*0030*/ 	.string	"ptxas"
        /*0030*/ 	.string	"Cuda compilation tools, release 13.0, V13.0.88"
        /*0030*/ 	.string	"Build cuda_13.0.r13.0/compiler.36424714_0"
        /*0030*/ 	.string	"-arch sm_100 -m 64 "



//--------------------- .note.nv.cuinfo           --------------------------
	.section	.note.nv.cuinfo,"",@"SHT_NOTE"
	.sectionflags	@"SHF_NOTE_NV_CUINFO"
        /*0018*/ 	.short	0x0002
        /*001a*/ 	.short	0x0064
        /*001c*/ 	.short	0x0082
	.zero		2


//--------------------- .nv.info                  --------------------------
	.section	.nv.info,"",@"SHT_CUDA_INFO"
	.align	4


	//----- nvinfo : EIATTR_REGCOUNT
	.align		4
        /*0000*/ 	.byte	0x04, 0x2f
        /*0002*/ 	.short	(.L_2 - .L_1)
	.align		4
.L_1:
        /*0004*/ 	.word	index@(_Z6kernelv)
        /*0008*/ 	.word	0x00000018


	//----- nvinfo : EIATTR_FRAME_SIZE
	.align		4
.L_2:
        /*000c*/ 	.byte	0x04, 0x11
        /*000e*/ 	.short	(.L_4 - .L_3)
	.align		4
.L_3:
        /*0010*/ 	.word	index@(_Z6kernelv)
        /*0014*/ 	.word	0x00000000


	//----- nvinfo : EIATTR_MIN_STACK_SIZE
	.align		4
.L_4:
        /*0018*/ 	.byte	0x04, 0x12
        /*001a*/ 	.short	(.L_6 - .L_5)
	.align		4
.L_5:
        /*001c*/ 	.word	index@(_Z6kernelv)
        /*0020*/ 	.word	0x00000000
.L_6:


//--------------------- .nv.compat                --------------------------
	.section	.nv.compat,"",@"SHT_CUDA_COMPAT_INFO"
	.align	4
        /*0000*/ 	.byte	0x02, 0x09, 0x00, 0x00, 0x02, 0x02, 0x01, 0x00, 0x02, 0x05, 0x05, 0x00, 0x03, 0x07, 0x01, 0x01
        /*0010*/ 	.byte	0x02, 0x03, 0x00, 0x00, 0x02, 0x06, 0x01, 0x00, 0x04, 0x0b, 0x08, 0x00, 0x09, 0x00, 0x00, 0x00
        /*0020*/ 	.byte	0x00, 0x00, 0x00, 0x00


//--------------------- .nv.info._Z6kernelv       --------------------------
	.section	.nv.info._Z6kernelv,"",@"SHT_CUDA_INFO"
	.sectionflags	@""
	.align	4


	//----- nvinfo : EIATTR_CUDA_API_VERSION
	.align		4
        /*0000*/ 	.byte	0x04, 0x37
        /*0002*/ 	.short	(.L_8 - .L_7)
.L_7:
        /*0004*/ 	.word	0x00000082


	//----- nvinfo : EIATTR_SPARSE_MMA_MASK
	.align		4
.L_8:
        /*0008*/ 	.byte	0x03, 0x50
        /*000a*/ 	.short	0x0000


	//----- nvinfo : EIATTR_MAXREG_COUNT
	.align		4
        /*000c*/ 	.byte	0x03, 0x1b
        /*000e*/ 	.short	0x00ff


	//----- nvinfo : EIATTR_EXTERNS
	.align		4
        /*0010*/ 	.byte	0x04, 0x0f
        /*0012*/ 	.short	(.L_10 - .L_9)


	//   ....[0]....
	.align		4
.L_9:
        /*0014*/ 	.word	index@(vprintf)


	//----- nvinfo : EIATTR_MERCURY_ISA_VERSION
	.align		4
.L_10:
        /*0018*/ 	.byte	0x03, 0x5f
        /*001a*/ 	.short	0x0101


	//----- nvinfo : EIATTR_VRC_CTA_INIT_COUNT
	.align		4
        /*001c*/ 	.byte	0x02, 0x4a
	.zero		1
	.zero		1


	//----- nvinfo : EIATTR_SYSCALL_OFFSETS
	.align		4
        /*0020*/ 	.byte	0x04, 0x46
        /*0022*/ 	.short	(.L_12 - .L_11)


	//   ....[0]....
.L_11:
        /*0024*/ 	.word	0x00000080


	//----- nvinfo : EIATTR_EXIT_INSTR_OFFSETS
	.align		4
.L_12:
        /*0028*/ 	.byte	0x04, 0x1c
        /*002a*/ 	.short	(.L_14 - .L_13)


	//   ....[0]....
.L_13:
        /*002c*/ 	.word	0x00000090


	//----- nvinfo : EIATTR_SW_WAR
	.align		4
.L_14:
        /*0030*/ 	.byte	0x04, 0x36
        /*0032*/ 	.short	(.L_16 - .L_15)
.L_15:
        /*0034*/ 	.word	0x00000008
.L_16:


//--------------------- .nv.callgraph             --------------------------
	.section	.nv.callgraph,"",@"SHT_CUDA_CALLGRAPH"
	.align	4
	.sectionentsize	8
	.align		4
        /*0000*/ 	.word	0x00000000
	.align		4
        /*0004*/ 	.word	0xffffffff
	.align		4
        /*0008*/ 	.word	index@(_Z6kernelv)
	.align		4
        /*000c*/ 	.word	index@(vprintf)
	.align		4
        /*0010*/ 	.word	0x00000000
	.align		4
        /*0014*/ 	.word	0xfffffffe
	.align		4
        /*0018*/ 	.word	0x00000000
	.align		4
        /*001c*/ 	.word	0xfffffffd
	.align		4
        /*0020*/ 	.word	0x00000000
	.align		4
        /*0024*/ 	.word	0xfffffffc


//--------------------- .nv.constant4             --------------------------
	.section	.nv.constant4,"a",@progbits
	.align	8
	.align		8
.nv.constant4:
        /*0000*/ 	.dword	vprintf
	.align		8
        /*0008*/ 	.dword	$str


//--------------------- .text._Z6kernelv          --------------------------
	.section	.text._Z6kernelv,"ax",@progbits
	.align	128
        .global         _Z6kernelv
        .type           _Z6kernelv,@function
        .size           _Z6kernelv,(.L_x_2 - _Z6kernelv)
        .other          _Z6kernelv,@"STO_CUDA_ENTRY STV_DEFAULT"
_Z6kernelv:
.text._Z6kernelv:
[----:B------:R-:W0:Y:S01]  /*0000*/  LDC R1, c[0x0][0x37c] ;  /* 0x0000df00ff017b82 */ /* 0x000e220000000800 */
[----:B------:R-:W-:Y:S01]  /*0010*/  MOV R0, 0x0 ;  /* 0x0000000000007802 */ /* 0x000fe20000000f00 */
[----:B------:R-:W1:Y:S01]  /*0020*/  LDCU.64 UR4, c[0x4][0x8] ;  /* 0x01000100ff0477ac */ /* 0x000e620008000a00 */
[----:B------:R-:W-:-:S05]  /*0030*/  CS2R R6, SRZ ;  /* 0x0000000000067805 */ /* 0x000fca000001ff00 */
[----:B------:R2:W3:Y:S01]  /*0040*/  LDC.64 R2, c[0x4][R0] ;  /* 0x0100000000027b82 */ /* 0x0004e20000000a00 */
[----:B-1----:R-:W-:Y:S02]  /*0050*/  IMAD.U32 R4, RZ, RZ, UR4 ;  /* 0x00000004ff047e24 */ /* 0x002fe4000f8e00ff */
[----:B--2---:R-:W-:-:S07]  /*0060*/  IMAD.U32 R5, RZ, RZ, UR5 ;  /* 0x00000005ff057e24 */ /* 0x004fce000f8e00ff */
[----:B------:R-:W-:-:S07]  /*0070*/  LEPC R20, `(.L_x_0) ;  /* 0x000000001014794e */ /* 0x000fce0000000000 */
[----:B0--3--:R-:W-:Y:S05]  /*0080*/  CALL.ABS.NOINC R2 ;  /* 0x0000000002007343 */ /* 0x009fea0003c00000 */
.L_x_0:
[----:B------:R-:W-:Y:S05]  /*0090*/  EXIT ;  /* 0x000000000000794d */ /* 0x000fea0003800000 */
.L_x_1:
[----:B------:R-:W-:-:S00]  /*00a0*/  BRA `(.L_x_1) ;  /* 0xfffffffc00fc7947 */ /* 0x000fc0000383ffff */
[----:B------:R-:W-:-:S00]  /*00b0*/  NOP ;  /* 0x0000000000007918 */ /* 0x000fc00000000000 */
        /* <DEDUP_REMOVED lines=12> */
.L_x_2:


//--------------------- .nv.global.init           --------------------------
	.section	.nv.global.init,"aw",@progbits
.nv.global.init:
	.type		$str,@object
	.size		$str,(.L_0 - $str)
$str:
        /*0000*/ 	.byte	0x48, 0x65, 0x6c, 0x6c, 0x6f, 0x20, 0x57, 0x6f, 0x72, 0x6c, 0x64, 0x20, 0x43, 0x75, 0x64, 0x61
        /*0010*/ 	.byte	0x00
.L_0:


//--------------------- .nv.shared.reserved.0     --------------------------
	.section	.nv.shared.reserved.0,"aw",@nobits
	.weak		__nv_reservedSMEM_offset_0_alias
	.size		__nv_reservedSMEM_offset_0_alias, 0, 64
	.other		__nv_reservedSMEM_offset_0_alias,@"STO_CUDA_RESERVED_SHARED STV_DEFAULT"
__nv_reservedSMEM_offset_0_alias:
	.zero		0
	.zero		64


//--------------------- .nv.constant0._Z6kernelv  --------------------------
	.section	.nv.constant0._Z6kernelv,"a",@progbits
	.sectionflags	@""
	.align	4
.nv.constant0._Z6kernelv:
	.zero		896


//--------------------- SYMBOLS --------------------------

	.type		.nv.reservedSmem.offset0,@object
	.size		.nv.reservedSmem.offset0,0x4
	.type		vprintf,@function
